	.headerflags	@"EF_CUDA_TEXMODE_UNIFIED EF_CUDA_64BIT_ADDRESS EF_CUDA_ACCELERATORS EF_CUDA_SM90 EF_CUDA_VIRTUAL_SM(EF_CUDA_SM90)"
	.elftype	@"ET_EXEC"


//--------------------- .nv.info                  --------------------------
	.section	.nv.info,"",@"SHT_CUDA_INFO"
	.align	4


	//----- nvinfo : EIATTR_REGCOUNT
	.align		4
        /*0000*/ 	.byte	0x04, 0x2f
        /*0002*/ 	.short	(.L_1 - .L_0)
	.align		4
.L_0:
        /*0004*/ 	.word	index@(triton_poi_fused_native_layer_norm_10)
        /*0008*/ 	.word	0x00000014


	//----- nvinfo : EIATTR_MIN_STACK_SIZE
	.align		4
.L_1:
        /*000c*/ 	.byte	0x04, 0x12
        /*000e*/ 	.short	(.L_3 - .L_2)
	.align		4
.L_2:
        /*0010*/ 	.word	index@(triton_poi_fused_native_layer_norm_10)
        /*0014*/ 	.word	0x00000000


	//----- nvinfo : EIATTR_FRAME_SIZE
	.align		4
.L_3:
        /*0018*/ 	.byte	0x04, 0x11
        /*001a*/ 	.short	(.L_5 - .L_4)
	.align		4
.L_4:
        /*001c*/ 	.word	index@(triton_poi_fused_native_layer_norm_10)
        /*0020*/ 	.word	0x00000000


	//----- nvinfo : EIATTR_MIN_STACK_SIZE
	.align		4
.L_5:
        /*0024*/ 	.byte	0x04, 0x12
        /*0026*/ 	.short	(.L_7 - .L_6)
	.align		4
.L_6:
        /*0028*/ 	.word	index@(triton_poi_fused_native_layer_norm_10)
        /*002c*/ 	.word	0x00000000
.L_7:


//--------------------- .nv.info.triton_poi_fused_native_layer_norm_10 --------------------------
	.section	.nv.info.triton_poi_fused_native_layer_norm_10,"",@"SHT_CUDA_INFO"
	.sectionflags	@""
	.align	4


	//----- nvinfo : EIATTR_CUDA_API_VERSION
	.align		4
        /*0000*/ 	.byte	0x04, 0x37
        /*0002*/ 	.short	(.L_9 - .L_8)
.L_8:
        /*0004*/ 	.word	0x0000007c


	//----- nvinfo : EIATTR_KPARAM_INFO
	.align		4
.L_9:
        /*0008*/ 	.byte	0x04, 0x17
        /*000a*/ 	.short	(.L_11 - .L_10)
.L_10:
        /*000c*/ 	.word	0x00000000
        /*0010*/ 	.short	0x0006
        /*0012*/ 	.short	0x0030
        /*0014*/ 	.byte	0x00, 0xf0, 0x11, 0x00


	//----- nvinfo : EIATTR_KPARAM_INFO
	.align		4
.L_11:
        /*0018*/ 	.byte	0x04, 0x17
        /*001a*/ 	.short	(.L_13 - .L_12)
.L_12:
        /*001c*/ 	.word	0x00000000
        /*0020*/ 	.short	0x0005
        /*0022*/ 	.short	0x0028
        /*0024*/ 	.byte	0x00, 0xf4, 0x21, 0x00


	//----- nvinfo : EIATTR_KPARAM_INFO
	.align		4
.L_13:
        /*0028*/ 	.byte	0x04, 0x17
        /*002a*/ 	.short	(.L_15 - .L_14)
.L_14:
        /*002c*/ 	.word	0x00000000
        /*0030*/ 	.short	0x0004
        /*0032*/ 	.short	0x0020
        /*0034*/ 	.byte	0x00, 0xf4, 0x21, 0x00


	//----- nvinfo : EIATTR_KPARAM_INFO
	.align		4
.L_15:
        /*0038*/ 	.byte	0x04, 0x17
        /*003a*/ 	.short	(.L_17 - .L_16)
.L_16:
        /*003c*/ 	.word	0x00000000
        /*0040*/ 	.short	0x0003
        /*0042*/ 	.short	0x0018
        /*0044*/ 	.byte	0x00, 0xf4, 0x21, 0x00


	//----- nvinfo : EIATTR_KPARAM_INFO
	.align		4
.L_17:
        /*0048*/ 	.byte	0x04, 0x17
        /*004a*/ 	.short	(.L_19 - .L_18)
.L_18:
        /*004c*/ 	.word	0x00000000
        /*0050*/ 	.short	0x0002
        /*0052*/ 	.short	0x0010
        /*0054*/ 	.byte	0x00, 0xf4, 0x21, 0x00


	//----- nvinfo : EIATTR_KPARAM_INFO
	.align		4
.L_19:
        /*0058*/ 	.byte	0x04, 0x17
        /*005a*/ 	.short	(.L_21 - .L_20)
.L_20:
        /*005c*/ 	.word	0x00000000
        /*0060*/ 	.short	0x0001
        /*0062*/ 	.short	0x0008
        /*0064*/ 	.byte	0x00, 0xf4, 0x21, 0x00


	//----- nvinfo : EIATTR_KPARAM_INFO
	.align		4
.L_21:
        /*0068*/ 	.byte	0x04, 0x17
        /*006a*/ 	.short	(.L_23 - .L_22)
.L_22:
        /*006c*/ 	.word	0x00000000
        /*0070*/ 	.short	0x0000
        /*0072*/ 	.short	0x0000
        /*0074*/ 	.byte	0x00, 0xf4, 0x21, 0x00


	//----- nvinfo : EIATTR_SPARSE_MMA_MASK
	.align		4
.L_23:
        /*0078*/ 	.byte	0x03, 0x50
        /*007a*/ 	.short	0x0000


	//----- nvinfo : EIATTR_MAXREG_COUNT
	.align		4
        /*007c*/ 	.byte	0x03, 0x1b
        /*007e*/ 	.short	0x00ff


	//----- nvinfo : EIATTR_EXIT_INSTR_OFFSETS
	.align		4
        /*0080*/ 	.byte	0x04, 0x1c
        /*0082*/ 	.short	(.L_25 - .L_24)


	//   ....[0]....
.L_24:
        /*0084*/ 	.word	0x00000230


	//   ....[1]....
        /*0088*/ 	.word	0x00000250


	//----- nvinfo : EIATTR_REQNTID
	.align		4
.L_25:
        /*008c*/ 	.byte	0x04, 0x10
        /*008e*/ 	.short	(.L_27 - .L_26)
.L_26:
        /*0090*/ 	.word	0x00000080
        /*0094*/ 	.word	0x00000001
        /*0098*/ 	.word	0x00000001


	//----- nvinfo : EIATTR_CBANK_PARAM_SIZE
	.align		4
.L_27:
        /*009c*/ 	.byte	0x03, 0x19
        /*009e*/ 	.short	0x0034


	//----- nvinfo : EIATTR_PARAM_CBANK
	.align		4
        /*00a0*/ 	.byte	0x04, 0x0a
        /*00a2*/ 	.short	(.L_29 - .L_28)
	.align		4
.L_28:
        /*00a4*/ 	.word	index@(.nv.constant0.triton_poi_fused_native_layer_norm_10)
        /*00a8*/ 	.short	0x0210
        /*00aa*/ 	.short	0x0034


	//----- nvinfo : EIATTR_SW_WAR
	.align		4
.L_29:
        /*00ac*/ 	.byte	0x04, 0x36
        /*00ae*/ 	.short	(.L_31 - .L_30)
.L_30:
        /*00b0*/ 	.word	0x00000008
.L_31:


//--------------------- .nv.callgraph             --------------------------
	.section	.nv.callgraph,"",@"SHT_CUDA_CALLGRAPH"
	.align	4
	.sectionentsize	8
	.align		4
        /*0000*/ 	.word	0x00000000
	.align		4
        /*0004*/ 	.word	0xffffffff
	.align		4
        /*0008*/ 	.word	0x00000000
	.align		4
        /*000c*/ 	.word	0xfffffffe
	.align		4
        /*0010*/ 	.word	0x00000000
	.align		4
        /*0014*/ 	.word	0xfffffffd
	.align		4
        /*0018*/ 	.word	0x00000000
	.align		4
        /*001c*/ 	.word	0xfffffffc


//--------------------- .text.triton_poi_fused_native_layer_norm_10 --------------------------
	.section	.text.triton_poi_fused_native_layer_norm_10,"ax",@progbits
	.align	128
        .global         triton_poi_fused_native_layer_norm_10
        .type           triton_poi_fused_native_layer_norm_10,@function
        .size           triton_poi_fused_native_layer_norm_10,(.L_x_1 - triton_poi_fused_native_layer_norm_10)
        .other          triton_poi_fused_native_layer_norm_10,@"STO_CUDA_ENTRY STV_DEFAULT"
triton_poi_fused_native_layer_norm_10:
.text.triton_poi_fused_native_layer_norm_10:
[----:B------:R-:W0:Y:S01]  /*0000*/  LDC R1, c[0x0][0x28] ;  /* 0x00000a00ff017b82 */ /* 0x000e220000000800 */
[----:B------:R-:W1:Y:S07]  /*0010*/  S2R R0, SR_TID.X ;  /* 0x0000000000007919 */ /* 0x000e6e0000002100 */
[----:B------:R-:W2:Y:S01]  /*0020*/  LDC.64 R12, c[0x0][0x210] ;  /* 0x00008400ff0c7b82 */ /* 0x000ea20000000a00 */
[----:B------:R-:W-:Y:S01]  /*0030*/  ULDC.64 UR4, c[0x0][0x208] ;  /* 0x0000820000047ab9 */ /* 0x000fe20000000a00 */
[----:B------:R-:W3:Y:S06]  /*0040*/  S2R R3, SR_CTAID.X ;  /* 0x0000000000037919 */ /* 0x000eec0000002500 */
[----:B------:R-:W4:Y:S08]  /*0050*/  LDC.64 R10, c[0x0][0x218] ;  /* 0x00008600ff0a7b82 */ /* 0x000f300000000a00 */
[----:B------:R-:W5:Y:S08]  /*0060*/  LDC.64 R6, c[0x0][0x220] ;  /* 0x00008800ff067b82 */ /* 0x000f700000000a00 */
[----:B------:R-:W5:Y:S01]  /*0070*/  LDC.64 R4, c[0x0][0x228] ;  /* 0x00008a00ff047b82 */ /* 0x000f620000000a00 */
[----:B-1----:R-:W-:-:S04]  /*0080*/  LOP3.LUT R0, R0, 0x7f, RZ, 0xc0, !PT ;  /* 0x0000007f00007812 */ /* 0x002fc800078ec0ff */
[----:B---3--:R-:W-:-:S03]  /*0090*/  LEA R0, R3, R0, 0x7 ;  /* 0x0000000003007211 */ /* 0x008fc600078e38ff */
[----:B------:R-:W1:Y:S01]  /*00a0*/  LDC.64 R2, c[0x0][0x230] ;  /* 0x00008c00ff027b82 */ /* 0x000e620000000a00 */
[----:B------:R-:W-:Y:S01]  /*00b0*/  SHF.R.S32.HI R9, RZ, 0x1f, R0 ;  /* 0x0000001fff097819 */ /* 0x000fe20000011400 */
[C---:B--2---:R-:W-:Y:S01]  /*00c0*/  IMAD.WIDE R12, R0.reuse, 0x4, R12 ;  /* 0x00000004000c7825 */ /* 0x044fe200078e020c */
[----:B------:R-:W-:Y:S02]  /*00d0*/  ISETP.GE.AND P0, PT, R0, 0x400, PT ;  /* 0x000004000000780c */ /* 0x000fe40003f06270 */
[----:B------:R-:W-:Y:S02]  /*00e0*/  LEA.HI R14, R9, R0, RZ, 0x2 ;  /* 0x00000000090e7211 */ /* 0x000fe400078f10ff */
[----:B------:R-:W-:Y:S02]  /*00f0*/  CS2R R8, SRZ ;  /* 0x0000000000087805 */ /* 0x000fe4000001ff00 */
[----:B------:R-:W-:Y:S02]  /*0100*/  SHF.R.S32.HI R15, RZ, 0x2, R14 ;  /* 0x00000002ff0f7819 */ /* 0x000fe4000001140e */
[----:B------:R-:W-:-:S03]  /*0110*/  LOP3.LUT R17, R14, 0xfffffffc, RZ, 0xc0, !PT ;  /* 0xfffffffc0e117812 */ /* 0x000fc600078ec0ff */
[C---:B----4-:R-:W-:Y:S01]  /*0120*/  IMAD.WIDE R10, R15.reuse, 0x4, R10 ;  /* 0x000000040f0a7825 */ /* 0x050fe200078e020a */
[----:B------:R-:W-:Y:S01]  /*0130*/  IADD3 R17, R0, -R17, RZ ;  /* 0x8000001100117210 */ /* 0x000fe20007ffe0ff */
[----:B------:R-:W-:Y:S01]  /*0140*/  HFMA2.MMA R16, -RZ, RZ, 0, 0 ;  /* 0x00000000ff107435 */ /* 0x000fe200000001ff */
[----:B------:R2:W3:Y:S01]  /*0150*/  @!P0 LDG.E R8, desc[UR4][R12.64] ;  /* 0x000000040c088981 */ /* 0x0004e2000c1e1900 */
[----:B-----5:R-:W-:Y:S01]  /*0160*/  IMAD.WIDE R6, R15, 0x4, R6 ;  /* 0x000000040f067825 */ /* 0x020fe200078e0206 */
[----:B------:R-:W-:Y:S02]  /*0170*/  CS2R R14, SRZ ;  /* 0x00000000000e7805 */ /* 0x000fe4000001ff00 */
[----:B------:R-:W3:Y:S01]  /*0180*/  @!P0 LDG.E.EL R9, desc[UR4][R10.64] ;  /* 0x000000040a098981 */ /* 0x000ee2000c2e1900 */
[----:B0-----:R-:W-:-:S03]  /*0190*/  IMAD.WIDE R4, R17, 0x4, R4 ;  /* 0x0000000411047825 */ /* 0x001fc600078e0204 */
[----:B------:R-:W4:Y:S01]  /*01a0*/  @!P0 LDG.E.EL R14, desc[UR4][R6.64] ;  /* 0x00000004060e8981 */ /* 0x000f22000c2e1900 */
[----:B-1----:R-:W-:Y:S01]  /*01b0*/  IMAD.WIDE R2, R17, 0x4, R2 ;  /* 0x0000000411027825 */ /* 0x002fe200078e0202 */
[----:B--2---:R-:W0:Y:S02]  /*01c0*/  LDC.64 R12, c[0x0][0x238] ;  /* 0x00008e00ff0c7b82 */ /* 0x004e240000000a00 */
[----:B------:R-:W2:Y:S04]  /*01d0*/  @!P0 LDG.E.EL R15, desc[UR4][R4.64] ;  /* 0x00000004040f8981 */ /* 0x000ea8000c2e1900 */
[----:B------:R-:W2:Y:S01]  /*01e0*/  @!P0 LDG.E.EL R16, desc[UR4][R2.64] ;  /* 0x0000000402108981 */ /* 0x000ea2000c2e1900 */
[----:B---3--:R-:W-:-:S04]  /*01f0*/  FADD R9, -R9, R8 ;  /* 0x0000000809097221 */ /* 0x008fc80000000100 */
[----:B----4-:R-:W-:Y:S01]  /*0200*/  FMUL R11, R9, R14 ;  /* 0x0000000e090b7220 */ /* 0x010fe20000400000 */
[----:B0-----:R-:W-:-:S04]  /*0210*/  IMAD.WIDE R8, R0, 0x4, R12 ;  /* 0x0000000400087825 */ /* 0x001fc800078e020c */
[----:B--2---:R-:W-:Y:S01]  /*0220*/  FFMA R11, R11, R15, R16 ;  /* 0x0000000f0b0b7223 */ /* 0x004fe20000000010 */
[----:B------:R-:W-:Y:S06]  /*0230*/  @P0 EXIT ;  /* 0x000000000000094d */ /* 0x000fec0003800000 */
[----:B------:R-:W-:Y:S01]  /*0240*/  STG.E desc[UR4][R8.64], R11 ;  /* 0x0000000b08007986 */ /* 0x000fe2000c101904 */
[----:B------:R-:W-:Y:S05]  /*0250*/  EXIT ;  /* 0x000000000000794d */ /* 0x000fea0003800000 */
.L_x_0:
[----:B------:R-:W-:-:S00]  /*0260*/  BRA `(.L_x_0) ;  /* 0xfffffffc00fc7947 */ /* 0x000fc0000383ffff */
[----:B------:R-:W-:-:S00]  /*0270*/  NOP ;  /* 0x0000000000007918 */ /* 0x000fc00000000000 */
        /* <DEDUP_REMOVED lines=8> */
.L_x_1:


//--------------------- .nv.constant0.triton_poi_fused_native_layer_norm_10 --------------------------
	.section	.nv.constant0.triton_poi_fused_native_layer_norm_10,"a",@progbits
	.sectionflags	@""
	.align	4
.nv.constant0.triton_poi_fused_native_layer_norm_10:
	.zero		580
